//
// Generated by NVIDIA NVVM Compiler
//
// Compiler Build ID: CL-36424714
// Cuda compilation tools, release 13.0, V13.0.88
// Based on NVVM 20.0.0
//

.version 9.0
.target sm_100
.address_size 64

	// .globl	_Z21MatrixVectorMulKernelPfS_S_ii
// _ZZ21MatrixVectorMulKernelPfS_S_iiE4ds_v has been demoted

.visible .entry _Z21MatrixVectorMulKernelPfS_S_ii(
	.param .u64 .ptr .align 1 _Z21MatrixVectorMulKernelPfS_S_ii_param_0,
	.param .u64 .ptr .align 1 _Z21MatrixVectorMulKernelPfS_S_ii_param_1,
	.param .u64 .ptr .align 1 _Z21MatrixVectorMulKernelPfS_S_ii_param_2,
	.param .u32 _Z21MatrixVectorMulKernelPfS_S_ii_param_3,
	.param .u32 _Z21MatrixVectorMulKernelPfS_S_ii_param_4
)
{
	.reg .pred 	%p<7>;
	.reg .b32 	%r<32>;
	.reg .b32 	%f<63>;
	.reg .b64 	%rd<14>;
	// demoted variable
	.shared .align 4 .b8 _ZZ21MatrixVectorMulKernelPfS_S_iiE4ds_v[4096];
	ld.param.u64 	%rd3, [_Z21MatrixVectorMulKernelPfS_S_ii_param_0];
	ld.param.u64 	%rd4, [_Z21MatrixVectorMulKernelPfS_S_ii_param_1];
	ld.param.u64 	%rd5, [_Z21MatrixVectorMulKernelPfS_S_ii_param_2];
	ld.param.u32 	%r15, [_Z21MatrixVectorMulKernelPfS_S_ii_param_3];
	ld.param.u32 	%r16, [_Z21MatrixVectorMulKernelPfS_S_ii_param_4];
	mov.u32 	%r17, %ctaid.x;
	mov.u32 	%r1, %tid.x;
	shl.b32 	%r18, %r17, 10;
	or.b32  	%r2, %r18, %r1;
	setp.lt.s32 	%p1, %r16, -1022;
	mov.f32 	%f61, 0f00000000;
	@%p1 bra 	$L__BB0_8;
	add.s32 	%r20, %r16, -1;
	shr.s32 	%r21, %r20, 31;
	shr.u32 	%r22, %r21, 22;
	add.s32 	%r23, %r20, %r22;
	shr.s32 	%r3, %r23, 10;
	shl.b32 	%r24, %r1, 2;
	mov.u32 	%r25, _ZZ21MatrixVectorMulKernelPfS_S_iiE4ds_v;
	add.s32 	%r4, %r25, %r24;
	mul.lo.s32 	%r5, %r16, %r2;
	cvta.to.global.u64 	%rd6, %rd3;
	add.s64 	%rd1, %rd6, 32;
	cvta.to.global.u64 	%rd2, %rd4;
	mov.f32 	%f61, 0f00000000;
	mov.b32 	%r29, 0;
$L__BB0_2:
	shl.b32 	%r7, %r29, 10;
	or.b32  	%r8, %r7, %r1;
	setp.ge.s32 	%p2, %r8, %r16;
	mov.f32 	%f59, 0f00000000;
	@%p2 bra 	$L__BB0_4;
	mul.wide.u32 	%rd7, %r8, 4;
	add.s64 	%rd8, %rd2, %rd7;
	ld.global.f32 	%f59, [%rd8];
$L__BB0_4:
	setp.ge.s32 	%p3, %r2, %r15;
	st.shared.f32 	[%r4], %f59;
	bar.sync 	0;
	@%p3 bra 	$L__BB0_7;
	add.s32 	%r30, %r7, %r5;
	mov.b32 	%r31, 32;
$L__BB0_6:
	mul.wide.s32 	%rd9, %r30, 4;
	add.s64 	%rd10, %rd1, %rd9;
	ld.global.f32 	%f11, [%rd10+-32];
	add.s32 	%r28, %r25, %r31;
	ld.shared.f32 	%f12, [%r28+-32];
	fma.rn.f32 	%f13, %f11, %f12, %f61;
	ld.global.f32 	%f14, [%rd10+-28];
	ld.shared.f32 	%f15, [%r28+-28];
	fma.rn.f32 	%f16, %f14, %f15, %f13;
	ld.global.f32 	%f17, [%rd10+-24];
	ld.shared.f32 	%f18, [%r28+-24];
	fma.rn.f32 	%f19, %f17, %f18, %f16;
	ld.global.f32 	%f20, [%rd10+-20];
	ld.shared.f32 	%f21, [%r28+-20];
	fma.rn.f32 	%f22, %f20, %f21, %f19;
	ld.global.f32 	%f23, [%rd10+-16];
	ld.shared.f32 	%f24, [%r28+-16];
	fma.rn.f32 	%f25, %f23, %f24, %f22;
	ld.global.f32 	%f26, [%rd10+-12];
	ld.shared.f32 	%f27, [%r28+-12];
	fma.rn.f32 	%f28, %f26, %f27, %f25;
	ld.global.f32 	%f29, [%rd10+-8];
	ld.shared.f32 	%f30, [%r28+-8];
	fma.rn.f32 	%f31, %f29, %f30, %f28;
	ld.global.f32 	%f32, [%rd10+-4];
	ld.shared.f32 	%f33, [%r28+-4];
	fma.rn.f32 	%f34, %f32, %f33, %f31;
	ld.global.f32 	%f35, [%rd10];
	ld.shared.f32 	%f36, [%r28];
	fma.rn.f32 	%f37, %f35, %f36, %f34;
	ld.global.f32 	%f38, [%rd10+4];
	ld.shared.f32 	%f39, [%r28+4];
	fma.rn.f32 	%f40, %f38, %f39, %f37;
	ld.global.f32 	%f41, [%rd10+8];
	ld.shared.f32 	%f42, [%r28+8];
	fma.rn.f32 	%f43, %f41, %f42, %f40;
	ld.global.f32 	%f44, [%rd10+12];
	ld.shared.f32 	%f45, [%r28+12];
	fma.rn.f32 	%f46, %f44, %f45, %f43;
	ld.global.f32 	%f47, [%rd10+16];
	ld.shared.f32 	%f48, [%r28+16];
	fma.rn.f32 	%f49, %f47, %f48, %f46;
	ld.global.f32 	%f50, [%rd10+20];
	ld.shared.f32 	%f51, [%r28+20];
	fma.rn.f32 	%f52, %f50, %f51, %f49;
	ld.global.f32 	%f53, [%rd10+24];
	ld.shared.f32 	%f54, [%r28+24];
	fma.rn.f32 	%f55, %f53, %f54, %f52;
	ld.global.f32 	%f56, [%rd10+28];
	ld.shared.f32 	%f57, [%r28+28];
	fma.rn.f32 	%f61, %f56, %f57, %f55;
	add.s32 	%r31, %r31, 64;
	add.s32 	%r30, %r30, 16;
	setp.ne.s32 	%p4, %r31, 4128;
	@%p4 bra 	$L__BB0_6;
$L__BB0_7:
	bar.sync 	0;
	add.s32 	%r14, %r29, 1;
	setp.ne.s32 	%p5, %r29, %r3;
	mov.u32 	%r29, %r14;
	@%p5 bra 	$L__BB0_2;
$L__BB0_8:
	setp.ge.s32 	%p6, %r2, %r15;
	@%p6 bra 	$L__BB0_10;
	cvta.to.global.u64 	%rd11, %rd5;
	mul.wide.u32 	%rd12, %r2, 4;
	add.s64 	%rd13, %rd11, %rd12;
	st.global.f32 	[%rd13], %f61;
$L__BB0_10:
	ret;

}


// ===== COMPILED SASS (sm_100) =====

	.target	sm_100

	.elftype	@"ET_EXEC"


//--------------------- .note.nv.tkinfo           --------------------------
	.section	.note.nv.tkinfo,"",@"SHT_NOTE"
	.sectionflags	@"SHF_NOTE_NV_TKINFO"
	.tkinfo
        /*0018*/ 	.word	0x00000002
        /*0030*/ 	.string	""
        /*0030*/ 	.string	"ptxas"
        /*0030*/ 	.string	"Cuda compilation tools, release 13.0, V13.0.88"
        /*0030*/ 	.string	"Build cuda_13.0.r13.0/compiler.36424714_0"
        /*0030*/ 	.string	"-arch sm_100 -m 64 "



//--------------------- .note.nv.cuinfo           --------------------------
	.section	.note.nv.cuinfo,"",@"SHT_NOTE"
	.sectionflags	@"SHF_NOTE_NV_CUINFO"
        /*0018*/ 	.short	0x0002
        /*001a*/ 	.short	0x0064
        /*001c*/ 	.short	0x0082
	.zero		2


//--------------------- .nv.info                  --------------------------
	.section	.nv.info,"",@"SHT_CUDA_INFO"
	.align	4


	//----- nvinfo : EIATTR_REGCOUNT
	.align		4
        /*0000*/ 	.byte	0x04, 0x2f
        /*0002*/ 	.short	(.L_1 - .L_0)
	.align		4
.L_0:
        /*0004*/ 	.word	index@(_Z21MatrixVectorMulKernelPfS_S_ii)
        /*0008*/ 	.word	0x00000020


	//----- nvinfo : EIATTR_FRAME_SIZE
	.align		4
.L_1:
        /*000c*/ 	.byte	0x04, 0x11
        /*000e*/ 	.short	(.L_3 - .L_2)
	.align		4
.L_2:
        /*0010*/ 	.word	index@(_Z21MatrixVectorMulKernelPfS_S_ii)
        /*0014*/ 	.word	0x00000000


	//----- nvinfo : EIATTR_MIN_STACK_SIZE
	.align		4
.L_3:
        /*0018*/ 	.byte	0x04, 0x12
        /*001a*/ 	.short	(.L_5 - .L_4)
	.align		4
.L_4:
        /*001c*/ 	.word	index@(_Z21MatrixVectorMulKernelPfS_S_ii)
        /*0020*/ 	.word	0x00000000
.L_5:


//--------------------- .nv.compat                --------------------------
	.section	.nv.compat,"",@"SHT_CUDA_COMPAT_INFO"
	.align	4
        /*0000*/ 	.byte	0x02, 0x09, 0x00, 0x00, 0x02, 0x02, 0x01, 0x00, 0x02, 0x05, 0x05, 0x00, 0x03, 0x07, 0x01, 0x01
        /*0010*/ 	.byte	0x02, 0x03, 0x00, 0x00, 0x02, 0x06, 0x01, 0x00, 0x04, 0x0b, 0x08, 0x00, 0x09, 0x00, 0x00, 0x00
        /*0020*/ 	.byte	0x00, 0x00, 0x00, 0x00


//--------------------- .nv.info._Z21MatrixVectorMulKernelPfS_S_ii --------------------------
	.section	.nv.info._Z21MatrixVectorMulKernelPfS_S_ii,"",@"SHT_CUDA_INFO"
	.sectionflags	@""
	.align	4


	//----- nvinfo : EIATTR_CUDA_API_VERSION
	.align		4
        /*0000*/ 	.byte	0x04, 0x37
        /*0002*/ 	.short	(.L_7 - .L_6)
.L_6:
        /*0004*/ 	.word	0x00000082


	//----- nvinfo : EIATTR_KPARAM_INFO
	.align		4
.L_7:
        /*0008*/ 	.byte	0x04, 0x17
        /*000a*/ 	.short	(.L_9 - .L_8)
.L_8:
        /*000c*/ 	.word	0x00000000
        /*0010*/ 	.short	0x0004
        /*0012*/ 	.short	0x001c
        /*0014*/ 	.byte	0x00, 0xf0, 0x11, 0x00


	//----- nvinfo : EIATTR_KPARAM_INFO
	.align		4
.L_9:
        /*0018*/ 	.byte	0x04, 0x17
        /*001a*/ 	.short	(.L_11 - .L_10)
.L_10:
        /*001c*/ 	.word	0x00000000
        /*0020*/ 	.short	0x0003
        /*0022*/ 	.short	0x0018
        /*0024*/ 	.byte	0x00, 0xf0, 0x11, 0x00


	//----- nvinfo : EIATTR_KPARAM_INFO
	.align		4
.L_11:
        /*0028*/ 	.byte	0x04, 0x17
        /*002a*/ 	.short	(.L_13 - .L_12)
.L_12:
        /*002c*/ 	.word	0x00000000
        /*0030*/ 	.short	0x0002
        /*0032*/ 	.short	0x0010
        /*0034*/ 	.byte	0x00, 0xf5, 0x21, 0x00


	//----- nvinfo : EIATTR_KPARAM_INFO
	.align		4
.L_13:
        /*0038*/ 	.byte	0x04, 0x17
        /*003a*/ 	.short	(.L_15 - .L_14)
.L_14:
        /*003c*/ 	.word	0x00000000
        /*0040*/ 	.short	0x0001
        /*0042*/ 	.short	0x0008
        /*0044*/ 	.byte	0x00, 0xf5, 0x21, 0x00


	//----- nvinfo : EIATTR_KPARAM_INFO
	.align		4
.L_15:
        /*0048*/ 	.byte	0x04, 0x17
        /*004a*/ 	.short	(.L_17 - .L_16)
.L_16:
        /*004c*/ 	.word	0x00000000
        /*0050*/ 	.short	0x0000
        /*0052*/ 	.short	0x0000
        /*0054*/ 	.byte	0x00, 0xf5, 0x21, 0x00


	//----- nvinfo : EIATTR_SPARSE_MMA_MASK
	.align		4
.L_17:
        /*0058*/ 	.byte	0x03, 0x50
        /*005a*/ 	.short	0x0000


	//----- nvinfo : EIATTR_MAXREG_COUNT
	.align		4
        /*005c*/ 	.byte	0x03, 0x1b
        /*005e*/ 	.short	0x00ff


	//----- nvinfo : EIATTR_NUM_BARRIERS
	.align		4
        /*0060*/ 	.byte	0x02, 0x4c
        /*0062*/ 	.byte	0x01
	.zero		1


	//----- nvinfo : EIATTR_MERCURY_ISA_VERSION
	.align		4
        /*0064*/ 	.byte	0x03, 0x5f
        /*0066*/ 	.short	0x0101


	//----- nvinfo : EIATTR_VRC_CTA_INIT_COUNT
	.align		4
        /*0068*/ 	.byte	0x02, 0x4a
	.zero		1
	.zero		1


	//----- nvinfo : EIATTR_EXIT_INSTR_OFFSETS
	.align		4
        /*006c*/ 	.byte	0x04, 0x1c
        /*006e*/ 	.short	(.L_19 - .L_18)


	//   ....[0]....
.L_18:
        /*0070*/ 	.word	0x00000590


	//   ....[1]....
        /*0074*/ 	.word	0x000005d0


	//----- nvinfo : EIATTR_CRS_STACK_SIZE
	.align		4
.L_19:
        /*0078*/ 	.byte	0x04, 0x1e
        /*007a*/ 	.short	(.L_21 - .L_20)
.L_20:
        /*007c*/ 	.word	0x00000000


	//----- nvinfo : EIATTR_CBANK_PARAM_SIZE
	.align		4
.L_21:
        /*0080*/ 	.byte	0x03, 0x19
        /*0082*/ 	.short	0x0020


	//----- nvinfo : EIATTR_PARAM_CBANK
	.align		4
        /*0084*/ 	.byte	0x04, 0x0a
        /*0086*/ 	.short	(.L_23 - .L_22)
	.align		4
.L_22:
        /*0088*/ 	.word	index@(.nv.constant0._Z21MatrixVectorMulKernelPfS_S_ii)
        /*008c*/ 	.short	0x0380
        /*008e*/ 	.short	0x0020


	//----- nvinfo : EIATTR_SW_WAR
	.align		4
.L_23:
        /*0090*/ 	.byte	0x04, 0x36
        /*0092*/ 	.short	(.L_25 - .L_24)
.L_24:
        /*0094*/ 	.word	0x00000008
.L_25:


//--------------------- .nv.callgraph             --------------------------
	.section	.nv.callgraph,"",@"SHT_CUDA_CALLGRAPH"
	.align	4
	.sectionentsize	8
	.align		4
        /*0000*/ 	.word	0x00000000
	.align		4
        /*0004*/ 	.word	0xffffffff
	.align		4
        /*0008*/ 	.word	0x00000000
	.align		4
        /*000c*/ 	.word	0xfffffffe
	.align		4
        /*0010*/ 	.word	0x00000000
	.align		4
        /*0014*/ 	.word	0xfffffffd
	.align		4
        /*0018*/ 	.word	0x00000000
	.align		4
        /*001c*/ 	.word	0xfffffffc


//--------------------- .text._Z21MatrixVectorMulKernelPfS_S_ii --------------------------
	.section	.text._Z21MatrixVectorMulKernelPfS_S_ii,"ax",@progbits
	.align	128
        .global         _Z21MatrixVectorMulKernelPfS_S_ii
        .type           _Z21MatrixVectorMulKernelPfS_S_ii,@function
        .size           _Z21MatrixVectorMulKernelPfS_S_ii,(.L_x_6 - _Z21MatrixVectorMulKernelPfS_S_ii)
        .other          _Z21MatrixVectorMulKernelPfS_S_ii,@"STO_CUDA_ENTRY STV_DEFAULT"
_Z21MatrixVectorMulKernelPfS_S_ii:
.text._Z21MatrixVectorMulKernelPfS_S_ii:
[----:B------:R-:W-:Y:S01]  /*0000*/  LDC R1, c[0x0][0x37c] ;  /* 0x0000df00ff017b82 */ /* 0x000fe20000000800 */
[----:B------:R-:W0:Y:S07]  /*0010*/  S2R R3, SR_TID.X ;  /* 0x0000000000037919 */ /* 0x000e2e0000002100 */
[----:B------:R-:W1:Y:S01]  /*0020*/  S2UR UR4, SR_CTAID.X ;  /* 0x00000000000479c3 */ /* 0x000e620000002500 */
[----:B------:R-:W2:Y:S01]  /*0030*/  LDCU UR5, c[0x0][0x39c] ;  /* 0x00007380ff0577ac */ /* 0x000ea20008000800 */
[----:B------:R-:W-:Y:S01]  /*0040*/  HFMA2 R5, -RZ, RZ, 0, 0 ;  /* 0x00000000ff057431 */ /* 0x000fe200000001ff */
[----:B------:R-:W3:Y:S01]  /*0050*/  LDCU.64 UR10, c[0x0][0x358] ;  /* 0x00006b00ff0a77ac */ /* 0x000ee20008000a00 */
[----:B--2---:R-:W-:-:S02]  /*0060*/  UISETP.GE.AND UP0, UPT, UR5, -0x3fe, UPT ;  /* 0xfffffc020500788c */ /* 0x004fc4000bf06270 */
[----:B-1----:R-:W-:-:S06]  /*0070*/  USHF.L.U32 UR4, UR4, 0xa, URZ ;  /* 0x0000000a04047899 */ /* 0x002fcc00080006ff */
[----:B0-----:R-:W-:Y:S01]  /*0080*/  LOP3.LUT R16, R3, UR4, RZ, 0xfc, !PT ;  /* 0x0000000403107c12 */ /* 0x001fe2000f8efcff */
[----:B---3--:R-:W-:Y:S06]  /*0090*/  BRA.U !UP0, `(.L_x_0) ;  /* 0x0000000508347547 */ /* 0x008fec000b800000 */
[----:B------:R-:W0:Y:S01]  /*00a0*/  S2UR UR7, SR_CgaCtaId ;  /* 0x00000000000779c3 */ /* 0x000e220000008800 */
[----:B------:R-:W1:Y:S01]  /*00b0*/  LDCU.64 UR8, c[0x0][0x380] ;  /* 0x00007000ff0877ac */ /* 0x000e620008000a00 */
[----:B------:R-:W-:Y:S01]  /*00c0*/  MOV R5, RZ ;  /* 0x000000ff00057202 */ /* 0x000fe20000000f00 */
[----:B------:R-:W-:Y:S01]  /*00d0*/  UIADD3 UR4, UPT, UPT, UR5, -0x1, URZ ;  /* 0xffffffff05047890 */ /* 0x000fe2000fffe0ff */
[----:B------:R-:W-:-:S03]  /*00e0*/  UMOV UR6, 0x400 ;  /* 0x0000040000067882 */ /* 0x000fc60000000000 */
[----:B------:R-:W-:-:S04]  /*00f0*/  USHF.R.S32.HI UR5, URZ, 0x1f, UR4 ;  /* 0x0000001fff057899 */ /* 0x000fc80008011404 */
[----:B------:R-:W-:-:S03]  /*0100*/  ULEA.HI UR5, UR5, UR4, URZ, 0xa ;  /* 0x0000000405057291 */ /* 0x000fc6000f8f50ff */
[----:B------:R-:W-:Y:S01]  /*0110*/  UMOV UR4, URZ ;  /* 0x000000ff00047c82 */ /* 0x000fe20008000000 */
[----:B------:R-:W-:Y:S02]  /*0120*/  USHF.R.S32.HI UR5, URZ, 0xa, UR5 ;  /* 0x0000000aff057899 */ /* 0x000fe40008011405 */
[----:B-1----:R-:W-:Y:S02]  /*0130*/  UIADD3 UR8, UP0, UPT, UR8, 0x20, URZ ;  /* 0x0000002008087890 */ /* 0x002fe4000ff1e0ff */
[----:B0-----:R-:W-:Y:S02]  /*0140*/  ULEA UR6, UR7, UR6, 0x18 ;  /* 0x0000000607067291 */ /* 0x001fe4000f8ec0ff */
[----:B------:R-:W-:-:S04]  /*0150*/  UIADD3.X UR7, UPT, UPT, URZ, UR9, URZ, UP0, !UPT ;  /* 0x00000009ff077290 */ /* 0x000fc800087fe4ff */
[----:B------:R-:W-:-:S08]  /*0160*/  LEA R17, R3, UR6, 0x2 ;  /* 0x0000000603117c11 */ /* 0x000fd0000f8e10ff */
.L_x_4:
[----:B0-----:R-:W0:Y:S01]  /*0170*/  LDC R2, c[0x0][0x39c] ;  /* 0x0000e700ff027b82 */ /* 0x001e220000000800 */
[----:B------:R-:W-:Y:S01]  /*0180*/  USHF.L.U32 UR12, UR4, 0xa, URZ ;  /* 0x0000000a040c7899 */ /* 0x000fe200080006ff */
[----:B------:R-:W-:Y:S01]  /*0190*/  MOV R0, RZ ;  /* 0x000000ff00007202 */ /* 0x000fe20000000f00 */
[----:B------:R-:W1:Y:S04]  /*01a0*/  LDCU UR9, c[0x0][0x398] ;  /* 0x00007300ff0977ac */ /* 0x000e680008000800 */
[----:B------:R-:W-:-:S04]  /*01b0*/  LOP3.LUT R9, R3, UR12, RZ, 0xfc, !PT ;  /* 0x0000000c03097c12 */ /* 0x000fc8000f8efcff */
[----:B0-----:R-:W-:-:S13]  /*01c0*/  ISETP.GE.AND P0, PT, R9, R2, PT ;  /* 0x000000020900720c */ /* 0x001fda0003f06270 */
[----:B------:R-:W0:Y:S02]  /*01d0*/  @!P0 LDC.64 R6, c[0x0][0x388] ;  /* 0x0000e200ff068b82 */ /* 0x000e240000000a00 */
[----:B0-----:R-:W-:-:S05]  /*01e0*/  @!P0 IMAD.WIDE.U32 R6, R9, 0x4, R6 ;  /* 0x0000000409068825 */ /* 0x001fca00078e0006 */
[----:B------:R-:W2:Y:S01]  /*01f0*/  @!P0 LDG.E R0, desc[UR10][R6.64] ;  /* 0x0000000a06008981 */ /* 0x000ea2000c1e1900 */
[----:B-1----:R-:W-:Y:S01]  /*0200*/  ISETP.GE.AND P0, PT, R16, UR9, PT ;  /* 0x0000000910007c0c */ /* 0x002fe2000bf06270 */
[----:B------:R-:W-:Y:S01]  /*0210*/  UISETP.NE.AND UP0, UPT, UR4, UR5, UPT ;  /* 0x000000050400728c */ /* 0x000fe2000bf05270 */
[----:B------:R-:W-:Y:S01]  /*0220*/  BSSY.RECONVERGENT B0, `(.L_x_1) ;  /* 0x0000031000007945 */ /* 0x000fe20003800200 */
[----:B--2---:R0:W-:Y:S01]  /*0230*/  STS [R17], R0 ;  /* 0x0000000011007388 */ /* 0x0041e20000000800 */
[----:B------:R-:W-:Y:S09]  /*0240*/  BAR.SYNC.DEFER_BLOCKING 0x0 ;  /* 0x0000000000007b1d */ /* 0x000ff20000010000 */
[----:B------:R-:W-:Y:S05]  /*0250*/  @P0 BRA `(.L_x_2) ;  /* 0x0000000000b40947 */ /* 0x000fea0003800000 */
[----:B0-----:R-:W-:Y:S02]  /*0260*/  IMAD R0, R16, R2, UR12 ;  /* 0x0000000c10007e24 */ /* 0x001fe4000f8e0202 */
[----:B------:R-:W-:-:S07]  /*0270*/  HFMA2 R2, -RZ, RZ, 0, 1.9073486328125e-06 ;  /* 0x00000020ff027431 */ /* 0x000fce00000001ff */
.L_x_3:
[----:B------:R-:W-:Y:S01]  /*0280*/  MOV R28, UR8 ;  /* 0x00000008001c7c02 */ /* 0x000fe20008000f00 */
[----:B------:R-:W0:Y:S01]  /*0290*/  LDS.128 R8, [R2+UR6+-0x20] ;  /* 0xffffe00602087984 */ /* 0x000e220008000c00 */
[----:B------:R-:W-:-:S03]  /*02a0*/  MOV R29, UR7 ;  /* 0x00000007001d7c02 */ /* 0x000fc60008000f00 */
[----:B------:R-:W-:-:S05]  /*02b0*/  IMAD.WIDE R28, R0, 0x4, R28 ;  /* 0x00000004001c7825 */ /* 0x000fca00078e021c */
[----:B------:R-:W0:Y:S04]  /*02c0*/  LDG.E R4, desc[UR10][R28.64+-0x20] ;  /* 0xffffe00a1c047981 */ /* 0x000e28000c1e1900 */
[----:B------:R-:W2:Y:S04]  /*02d0*/  LDG.E R27, desc[UR10][R28.64+-0x1c] ;  /* 0xffffe40a1c1b7981 */ /* 0x000ea8000c1e1900 */
[----:B------:R-:W3:Y:S04]  /*02e0*/  LDG.E R7, desc[UR10][R28.64+-0x18] ;  /* 0xffffe80a1c077981 */ /* 0x000ee8000c1e1900 */
[----:B------:R-:W4:Y:S04]  /*02f0*/  LDG.E R14, desc[UR10][R28.64+-0x14] ;  /* 0xffffec0a1c0e7981 */ /* 0x000f28000c1e1900 */
[----:B------:R-:W5:Y:S04]  /*0300*/  LDG.E R15, desc[UR10][R28.64+-0x10] ;  /* 0xfffff00a1c0f7981 */ /* 0x000f68000c1e1900 */
        /* <DEDUP_REMOVED lines=10> */
[----:B------:R-:W5:Y:S01]  /*03b0*/  LDG.E R26, desc[UR10][R28.64+0x1c] ;  /* 0x00001c0a1c1a7981 */ /* 0x000f62000c1e1900 */
[----:B------:R-:W-:Y:S01]  /*03c0*/  IADD3 R0, PT, PT, R0, 0x10, RZ ;  /* 0x0000001000007810 */ /* 0x000fe20007ffe0ff */
[----:B0-----:R-:W-:-:S04]  /*03d0*/  FFMA R4, R4, R8, R5 ;  /* 0x0000000804047223 */ /* 0x001fc80000000005 */
[----:B--2---:R-:W-:-:S04]  /*03e0*/  FFMA R4, R27, R9, R4 ;  /* 0x000000091b047223 */ /* 0x004fc80000000004 */
[----:B---3--:R-:W-:Y:S02]  /*03f0*/  FFMA R9, R7, R10, R4 ;  /* 0x0000000a07097223 */ /* 0x008fe40000000004 */
[----:B------:R-:W5:Y:S02]  /*0400*/  LDS.128 R4, [R2+UR6+-0x10] ;  /* 0xfffff00602047984 */ /* 0x000f640008000c00 */
[----:B----4-:R-:W-:Y:S02]  /*0410*/  FFMA R14, R14, R11, R9 ;  /* 0x0000000b0e0e7223 */ /* 0x010fe40000000009 */
[----:B------:R-:W0:Y:S02]  /*0420*/  LDS.128 R8, [R2+UR6] ;  /* 0x0000000602087984 */ /* 0x000e240008000c00 */
[----:B-----5:R-:W-:-:S04]  /*0430*/  FFMA R15, R15, R4, R14 ;  /* 0x000000040f0f7223 */ /* 0x020fc8000000000e */
[----:B------:R-:W-:-:S04]  /*0440*/  FFMA R12, R12, R5, R15 ;  /* 0x000000050c0c7223 */ /* 0x000fc8000000000f */
[----:B------:R-:W-:Y:S02]  /*0450*/  FFMA R5, R13, R6, R12 ;  /* 0x000000060d057223 */ /* 0x000fe4000000000c */
[----:B------:R1:W2:Y:S02]  /*0460*/  LDS.128 R12, [R2+UR6+0x10] ;  /* 0x00001006020c7984 */ /* 0x0002a40008000c00 */
[----:B------:R-:W-:-:S04]  /*0470*/  FFMA R18, R18, R7, R5 ;  /* 0x0000000712127223 */ /* 0x000fc80000000005 */
[----:B0-----:R-:W-:-:S04]  /*0480*/  FFMA R21, R21, R8, R18 ;  /* 0x0000000815157223 */ /* 0x001fc80000000012 */
[----:B------:R-:W-:Y:S01]  /*0490*/  FFMA R24, R24, R9, R21 ;  /* 0x0000000918187223 */ /* 0x000fe20000000015 */
[----:B-1----:R-:W-:-:S03]  /*04a0*/  IADD3 R2, PT, PT, R2, 0x40, RZ ;  /* 0x0000004002027810 */ /* 0x002fc60007ffe0ff */
[----:B------:R-:W-:Y:S01]  /*04b0*/  FFMA R23, R23, R10, R24 ;  /* 0x0000000a17177223 */ /* 0x000fe20000000018 */
[----:B------:R-:W-:-:S03]  /*04c0*/  ISETP.NE.AND P0, PT, R2, 0x1020, PT ;  /* 0x000010200200780c */ /* 0x000fc60003f05270 */
[----:B------:R-:W-:-:S04]  /*04d0*/  FFMA R22, R22, R11, R23 ;  /* 0x0000000b16167223 */ /* 0x000fc80000000017 */
[----:B--2---:R-:W-:-:S04]  /*04e0*/  FFMA R19, R19, R12, R22 ;  /* 0x0000000c13137223 */ /* 0x004fc80000000016 */
[----:B------:R-:W-:-:S04]  /*04f0*/  FFMA R20, R20, R13, R19 ;  /* 0x0000000d14147223 */ /* 0x000fc80000000013 */
[----:B------:R-:W-:-:S04]  /*0500*/  FFMA R25, R25, R14, R20 ;  /* 0x0000000e19197223 */ /* 0x000fc80000000014 */
[----:B------:R-:W-:Y:S01]  /*0510*/  FFMA R5, R26, R15, R25 ;  /* 0x0000000f1a057223 */ /* 0x000fe20000000019 */
[----:B------:R-:W-:Y:S06]  /*0520*/  @P0 BRA `(.L_x_3) ;  /* 0xfffffffc00540947 */ /* 0x000fec000383ffff */
.L_x_2:
[----:B------:R-:W-:Y:S05]  /*0530*/  BSYNC.RECONVERGENT B0 ;  /* 0x0000000000007941 */ /* 0x000fea0003800200 */
.L_x_1:
[----:B------:R-:W-:Y:S01]  /*0540*/  BAR.SYNC.DEFER_BLOCKING 0x0 ;  /* 0x0000000000007b1d */ /* 0x000fe20000010000 */
[----:B------:R-:W-:-:S05]  /*0550*/  UIADD3 UR4, UPT, UPT, UR4, 0x1, URZ ;  /* 0x0000000104047890 */ /* 0x000fca000fffe0ff */
[----:B------:R-:W-:Y:S07]  /*0560*/  BRA.U UP0, `(.L_x_4) ;  /* 0xfffffffd00007547 */ /* 0x000fee000b83ffff */
.L_x_0:
[----:B------:R-:W1:Y:S02]  /*0570*/  LDCU UR9, c[0x0][0x398] ;  /* 0x00007300ff0977ac */ /* 0x000e640008000800 */
[----:B-1----:R-:W-:-:S13]  /*0580*/  ISETP.GE.AND P0, PT, R16, UR9, PT ;  /* 0x0000000910007c0c */ /* 0x002fda000bf06270 */
[----:B------:R-:W-:Y:S05]  /*0590*/  @P0 EXIT ;  /* 0x000000000000094d */ /* 0x000fea0003800000 */
[----:B------:R-:W0:Y:S02]  /*05a0*/  LDC.64 R2, c[0x0][0x390] ;  /* 0x0000e400ff027b82 */ /* 0x000e240000000a00 */
[----:B0-----:R-:W-:-:S05]  /*05b0*/  IMAD.WIDE.U32 R16, R16, 0x4, R2 ;  /* 0x0000000410107825 */ /* 0x001fca00078e0002 */
[----:B------:R-:W-:Y:S01]  /*05c0*/  STG.E desc[UR10][R16.64], R5 ;  /* 0x0000000510007986 */ /* 0x000fe2000c10190a */
[----:B------:R-:W-:Y:S05]  /*05d0*/  EXIT ;  /* 0x000000000000794d */ /* 0x000fea0003800000 */
.L_x_5:
[----:B------:R-:W-:-:S00]  /*05e0*/  BRA `(.L_x_5) ;  /* 0xfffffffc00fc7947 */ /* 0x000fc0000383ffff */
[----:B------:R-:W-:-:S00]  /*05f0*/  NOP ;  /* 0x0000000000007918 */ /* 0x000fc00000000000 */
        /* <DEDUP_REMOVED lines=8> */
.L_x_6:


//--------------------- .nv.shared._Z21MatrixVectorMulKernelPfS_S_ii --------------------------
	.section	.nv.shared._Z21MatrixVectorMulKernelPfS_S_ii,"aw",@nobits
	.sectionflags	@""
	.align	4
.nv.shared._Z21MatrixVectorMulKernelPfS_S_ii:
	.zero		5120


//--------------------- .nv.shared.reserved.0     --------------------------
	.section	.nv.shared.reserved.0,"aw",@nobits
	.weak		__nv_reservedSMEM_offset_0_alias
	.size		__nv_reservedSMEM_offset_0_alias, 0, 64
	.other		__nv_reservedSMEM_offset_0_alias,@"STO_CUDA_RESERVED_SHARED STV_DEFAULT"
__nv_reservedSMEM_offset_0_alias:
	.zero		0
	.zero		64


//--------------------- .nv.constant0._Z21MatrixVectorMulKernelPfS_S_ii --------------------------
	.section	.nv.constant0._Z21MatrixVectorMulKernelPfS_S_ii,"a",@progbits
	.sectionflags	@""
	.align	4
.nv.constant0._Z21MatrixVectorMulKernelPfS_S_ii:
	.zero		928


//--------------------- SYMBOLS --------------------------

	.type		.nv.reservedSmem.offset0,@object
	.size		.nv.reservedSmem.offset0,0x4
	.type		.nv.reservedSmem.cap,@object
	.size		.nv.reservedSmem.cap,0x4
